	.headerflags	@"EF_CUDA_TEXMODE_UNIFIED EF_CUDA_64BIT_ADDRESS EF_CUDA_ACCELERATORS EF_CUDA_SM90 EF_CUDA_VIRTUAL_SM(EF_CUDA_SM90)"
	.elftype	@"ET_EXEC"


//--------------------- .nv.info                  --------------------------
	.section	.nv.info,"",@"SHT_CUDA_INFO"
	.align	4


	//----- nvinfo : EIATTR_REGCOUNT
	.align		4
        /*0000*/ 	.byte	0x04, 0x2f
        /*0002*/ 	.short	(.L_1 - .L_0)
	.align		4
.L_0:
        /*0004*/ 	.word	index@(triton_poi_fused_cat_20)
        /*0008*/ 	.word	0x00000010


	//----- nvinfo : EIATTR_MIN_STACK_SIZE
	.align		4
.L_1:
        /*000c*/ 	.byte	0x04, 0x12
        /*000e*/ 	.short	(.L_3 - .L_2)
	.align		4
.L_2:
        /*0010*/ 	.word	index@(triton_poi_fused_cat_20)
        /*0014*/ 	.word	0x00000000


	//----- nvinfo : EIATTR_FRAME_SIZE
	.align		4
.L_3:
        /*0018*/ 	.byte	0x04, 0x11
        /*001a*/ 	.short	(.L_5 - .L_4)
	.align		4
.L_4:
        /*001c*/ 	.word	index@(triton_poi_fused_cat_20)
        /*0020*/ 	.word	0x00000000


	//----- nvinfo : EIATTR_MIN_STACK_SIZE
	.align		4
.L_5:
        /*0024*/ 	.byte	0x04, 0x12
        /*0026*/ 	.short	(.L_7 - .L_6)
	.align		4
.L_6:
        /*0028*/ 	.word	index@(triton_poi_fused_cat_20)
        /*002c*/ 	.word	0x00000000
.L_7:


//--------------------- .nv.info.triton_poi_fused_cat_20 --------------------------
	.section	.nv.info.triton_poi_fused_cat_20,"",@"SHT_CUDA_INFO"
	.sectionflags	@""
	.align	4


	//----- nvinfo : EIATTR_CUDA_API_VERSION
	.align		4
        /*0000*/ 	.byte	0x04, 0x37
        /*0002*/ 	.short	(.L_9 - .L_8)
.L_8:
        /*0004*/ 	.word	0x0000007c


	//----- nvinfo : EIATTR_KPARAM_INFO
	.align		4
.L_9:
        /*0008*/ 	.byte	0x04, 0x17
        /*000a*/ 	.short	(.L_11 - .L_10)
.L_10:
        /*000c*/ 	.word	0x00000000
        /*0010*/ 	.short	0x0002
        /*0012*/ 	.short	0x0010
        /*0014*/ 	.byte	0x00, 0xf0, 0x11, 0x00


	//----- nvinfo : EIATTR_KPARAM_INFO
	.align		4
.L_11:
        /*0018*/ 	.byte	0x04, 0x17
        /*001a*/ 	.short	(.L_13 - .L_12)
.L_12:
        /*001c*/ 	.word	0x00000000
        /*0020*/ 	.short	0x0001
        /*0022*/ 	.short	0x0008
        /*0024*/ 	.byte	0x00, 0xf4, 0x21, 0x00


	//----- nvinfo : EIATTR_KPARAM_INFO
	.align		4
.L_13:
        /*0028*/ 	.byte	0x04, 0x17
        /*002a*/ 	.short	(.L_15 - .L_14)
.L_14:
        /*002c*/ 	.word	0x00000000
        /*0030*/ 	.short	0x0000
        /*0032*/ 	.short	0x0000
        /*0034*/ 	.byte	0x00, 0xf4, 0x21, 0x00


	//----- nvinfo : EIATTR_SPARSE_MMA_MASK
	.align		4
.L_15:
        /*0038*/ 	.byte	0x03, 0x50
        /*003a*/ 	.short	0x0000


	//----- nvinfo : EIATTR_MAXREG_COUNT
	.align		4
        /*003c*/ 	.byte	0x03, 0x1b
        /*003e*/ 	.short	0x00ff


	//----- nvinfo : EIATTR_EXIT_INSTR_OFFSETS
	.align		4
        /*0040*/ 	.byte	0x04, 0x1c
        /*0042*/ 	.short	(.L_17 - .L_16)


	//   ....[0]....
.L_16:
        /*0044*/ 	.word	0x000002b0


	//   ....[1]....
        /*0048*/ 	.word	0x00000300


	//----- nvinfo : EIATTR_REQNTID
	.align		4
.L_17:
        /*004c*/ 	.byte	0x04, 0x10
        /*004e*/ 	.short	(.L_19 - .L_18)
.L_18:
        /*0050*/ 	.word	0x00000080
        /*0054*/ 	.word	0x00000001
        /*0058*/ 	.word	0x00000001


	//----- nvinfo : EIATTR_CBANK_PARAM_SIZE
	.align		4
.L_19:
        /*005c*/ 	.byte	0x03, 0x19
        /*005e*/ 	.short	0x0014


	//----- nvinfo : EIATTR_PARAM_CBANK
	.align		4
        /*0060*/ 	.byte	0x04, 0x0a
        /*0062*/ 	.short	(.L_21 - .L_20)
	.align		4
.L_20:
        /*0064*/ 	.word	index@(.nv.constant0.triton_poi_fused_cat_20)
        /*0068*/ 	.short	0x0210
        /*006a*/ 	.short	0x0014


	//----- nvinfo : EIATTR_SW_WAR
	.align		4
.L_21:
        /*006c*/ 	.byte	0x04, 0x36
        /*006e*/ 	.short	(.L_23 - .L_22)
.L_22:
        /*0070*/ 	.word	0x00000008
.L_23:


//--------------------- .nv.callgraph             --------------------------
	.section	.nv.callgraph,"",@"SHT_CUDA_CALLGRAPH"
	.align	4
	.sectionentsize	8
	.align		4
        /*0000*/ 	.word	0x00000000
	.align		4
        /*0004*/ 	.word	0xffffffff
	.align		4
        /*0008*/ 	.word	0x00000000
	.align		4
        /*000c*/ 	.word	0xfffffffe
	.align		4
        /*0010*/ 	.word	0x00000000
	.align		4
        /*0014*/ 	.word	0xfffffffd
	.align		4
        /*0018*/ 	.word	0x00000000
	.align		4
        /*001c*/ 	.word	0xfffffffc


//--------------------- .text.triton_poi_fused_cat_20 --------------------------
	.section	.text.triton_poi_fused_cat_20,"ax",@progbits
	.sectionflags	@"SHF_BARRIERS=1"
	.align	128
        .global         triton_poi_fused_cat_20
        .type           triton_poi_fused_cat_20,@function
        .size           triton_poi_fused_cat_20,(.L_x_1 - triton_poi_fused_cat_20)
        .other          triton_poi_fused_cat_20,@"STO_CUDA_ENTRY STV_DEFAULT"
triton_poi_fused_cat_20:
.text.triton_poi_fused_cat_20:
[----:B------:R-:W0:Y:S02]  /*0000*/  LDC R1, c[0x0][0x28] ;  /* 0x00000a00ff017b82 */ /* 0x000e240000000800 */
[----:B------:R-:W1:Y:S01]  /*0010*/  S2R R10, SR_TID.X ;  /* 0x00000000000a7919 */ /* 0x000e620000002100 */
[----:B------:R-:W-:Y:S01]  /*0020*/  ULDC.64 UR6, c[0x0][0x208] ;  /* 0x0000820000067ab9 */ /* 0x000fe20000000a00 */
[----:B------:R-:W2:Y:S01]  /*0030*/  S2R R0, SR_CTAID.X ;  /* 0x0000000000007919 */ /* 0x000ea20000002500 */
[----:B-1----:R-:W-:Y:S01]  /*0040*/  IMAD.SHL.U32 R2, R10, 0x2, RZ ;  /* 0x000000020a027824 */ /* 0x002fe200078e00ff */
[----:B--2---:R-:W-:-:S04]  /*0050*/  SHF.R.S32.HI R3, RZ, 0x17, R0 ;  /* 0x00000017ff037819 */ /* 0x004fc80000011400 */
[----:B------:R-:W-:Y:S02]  /*0060*/  LOP3.LUT R5, R2, 0xfe, RZ, 0xc0, !PT ;  /* 0x000000fe02057812 */ /* 0x000fe400078ec0ff */
[----:B------:R-:W-:Y:S02]  /*0070*/  SGXT R3, R3, 0x1 ;  /* 0x000000010303781a */ /* 0x000fe40000000200 */
[----:B------:R-:W-:-:S04]  /*0080*/  PRMT R4, R5, 0x6540, R0 ;  /* 0x0000654005047816 */ /* 0x000fc80000000000 */
[----:B------:R-:W-:Y:S02]  /*0090*/  LEA.HI R6, R3, R4, RZ, 0x2 ;  /* 0x0000000403067211 */ /* 0x000fe400078f10ff */
[----:B------:R-:W1:Y:S02]  /*00a0*/  LDC.64 R2, c[0x0][0x210] ;  /* 0x00008400ff027b82 */ /* 0x000e640000000a00 */
[----:B------:R-:W-:Y:S02]  /*00b0*/  SHF.R.S32.HI R7, RZ, 0x2, R6 ;  /* 0x00000002ff077819 */ /* 0x000fe40000011406 */
[----:B------:R-:W-:Y:S02]  /*00c0*/  LOP3.LUT R9, R6, 0xfffffffc, RZ, 0xc0, !PT ;  /* 0xfffffffc06097812 */ /* 0x000fe400078ec0ff */
[----:B------:R-:W-:Y:S02]  /*00d0*/  LEA.HI R8, R7, R7, RZ, 0x2 ;  /* 0x0000000707087211 */ /* 0x000fe400078f10ff */
[----:B------:R-:W-:-:S02]  /*00e0*/  IADD3 R9, R4, 0x2, -R9 ;  /* 0x0000000204097810 */ /* 0x000fc40007ffe809 */
[----:B------:R-:W-:-:S04]  /*00f0*/  LOP3.LUT R8, R8, 0xfffffffc, RZ, 0xc0, !PT ;  /* 0xfffffffc08087812 */ /* 0x000fc800078ec0ff */
[----:B------:R-:W-:Y:S01]  /*0100*/  IADD3 R8, R7, 0x2, -R8 ;  /* 0x0000000207087810 */ /* 0x000fe20007ffe808 */
[----:B------:R-:W-:-:S03]  /*0110*/  VIADD R7, R4, 0xa ;  /* 0x0000000a04077836 */ /* 0x000fc60000000000 */
[----:B------:R-:W-:-:S04]  /*0120*/  LOP3.LUT R8, R8, R9, RZ, 0xfc, !PT ;  /* 0x0000000908087212 */ /* 0x000fc800078efcff */
[----:B------:R-:W-:Y:S02]  /*0130*/  ISETP.GE.U32.AND P0, PT, R8, 0x4, PT ;  /* 0x000000040800780c */ /* 0x000fe40003f06070 */
[----:B------:R-:W-:Y:S01]  /*0140*/  CS2R R8, SRZ ;  /* 0x0000000000087805 */ /* 0x000fe2000001ff00 */
[----:B-1----:R-:W-:Y:S01]  /*0150*/  IMAD.WIDE R2, R7, 0x4, R2 ;  /* 0x0000000407027825 */ /* 0x002fe200078e0202 */
[----:B------:R-:W-:-:S13]  /*0160*/  ISETP.LT.AND P0, PT, R4, 0x100, !P0 ;  /* 0x000001000400780c */ /* 0x000fda0004701270 */
[----:B------:R1:W2:Y:S01]  /*0170*/  @P0 LDG.E.64 R8, desc[UR6][R2.64] ;  /* 0x0000000602080981 */ /* 0x0002a2000c1e1b00 */
[----:B------:R-:W3:Y:S01]  /*0180*/  S2UR UR5, SR_CgaCtaId ;  /* 0x00000000000579c3 */ /* 0x000ee20000008800 */
[----:B------:R-:W-:Y:S01]  /*0190*/  UMOV UR4, 0x400 ;  /* 0x0000040000047882 */ /* 0x000fe20000000000 */
[----:B------:R-:W-:-:S04]  /*01a0*/  LOP3.LUT R7, R10, 0x7f, RZ, 0xc0, !PT ;  /* 0x0000007f0a077812 */ /* 0x000fc800078ec0ff */
[----:B------:R-:W-:-:S04]  /*01b0*/  PRMT R0, R7, 0x6540, R0 ;  /* 0x0000654007007816 */ /* 0x000fc80000000000 */
[C---:B------:R-:W-:Y:S01]  /*01c0*/  LOP3.LUT R6, R0.reuse, 0x80, RZ, 0xfc, !PT ;  /* 0x0000008000067812 */ /* 0x040fe200078efcff */
[C---:B-1----:R-:W-:Y:S01]  /*01d0*/  IMAD R3, R0.reuse, 0x19, RZ ;  /* 0x0000001900037824 */ /* 0x042fe200078e02ff */
[----:B------:R-:W-:Y:S01]  /*01e0*/  ISETP.GE.AND P1, PT, R0, 0x100, PT ;  /* 0x000001000000780c */ /* 0x000fe20003f26270 */
[----:B---3--:R-:W-:-:S06]  /*01f0*/  UPRMT UR4, UR5, 0x654, UR4 ;  /* 0x0000065405047896 */ /* 0x008fcc0008000004 */
[----:B------:R-:W-:Y:S02]  /*0200*/  LEA R10, R5, UR4, 0x2 ;  /* 0x00000004050a7c11 */ /* 0x000fe4000f8e10ff */
[----:B------:R-:W-:Y:S01]  /*0210*/  LEA R11, R7, UR4, 0x2 ;  /* 0x00000004070b7c11 */ /* 0x000fe2000f8e10ff */
[----:B------:R-:W1:Y:S02]  /*0220*/  LDC.64 R4, c[0x0][0x218] ;  /* 0x00008600ff047b82 */ /* 0x000e640000000a00 */
[----:B-1----:R-:W-:Y:S01]  /*0230*/  IMAD.WIDE R2, R3, 0x4, R4 ;  /* 0x0000000403027825 */ /* 0x002fe200078e0204 */
[----:B--2---:R-:W-:Y:S02]  /*0240*/  SEL R8, R8, 0xc61c4000, P0 ;  /* 0xc61c400008087807 */ /* 0x004fe40000000000 */
[----:B------:R-:W-:Y:S02]  /*0250*/  SEL R9, R9, 0xc61c4000, P0 ;  /* 0xc61c400009097807 */ /* 0x000fe40000000000 */
[----:B------:R-:W-:-:S03]  /*0260*/  ISETP.GE.AND P0, PT, R6, 0x100, PT ;  /* 0x000001000600780c */ /* 0x000fc60003f06270 */
[----:B------:R-:W-:Y:S01]  /*0270*/  STS.64 [R10], R8 ;  /* 0x000000080a007388 */ /* 0x000fe20000000a00 */
[----:B------:R-:W-:Y:S06]  /*0280*/  BAR.SYNC.DEFER_BLOCKING 0x0 ;  /* 0x0000000000007b1d */ /* 0x000fec0000010000 */
[----:B------:R-:W1:Y:S04]  /*0290*/  LDS R13, [R11] ;  /* 0x000000000b0d7984 */ /* 0x000e680000000800 */
[----:B-1----:R1:W-:Y:S01]  /*02a0*/  @!P1 STG.E desc[UR6][R2.64], R13 ;  /* 0x0000000d02009986 */ /* 0x0023e2000c101906 */
[----:B------:R-:W-:Y:S05]  /*02b0*/  @P0 EXIT ;  /* 0x000000000000094d */ /* 0x000fea0003800000 */
[----:B------:R-:W0:Y:S01]  /*02c0*/  LDS R11, [R11+0x200] ;  /* 0x000200000b0b7984 */ /* 0x000e220000000800 */
[----:B-1----:R-:W-:-:S04]  /*02d0*/  IMAD R3, R6, 0x19, RZ ;  /* 0x0000001906037824 */ /* 0x002fc800078e02ff */
[----:B------:R-:W-:-:S05]  /*02e0*/  IMAD.WIDE R2, R3, 0x4, R4 ;  /* 0x0000000403027825 */ /* 0x000fca00078e0204 */
[----:B0-----:R-:W-:Y:S01]  /*02f0*/  STG.E desc[UR6][R2.64], R11 ;  /* 0x0000000b02007986 */ /* 0x001fe2000c101906 */
[----:B------:R-:W-:Y:S05]  /*0300*/  EXIT ;  /* 0x000000000000794d */ /* 0x000fea0003800000 */
.L_x_0:
[----:B------:R-:W-:-:S00]  /*0310*/  BRA `(.L_x_0) ;  /* 0xfffffffc00fc7947 */ /* 0x000fc0000383ffff */
[----:B------:R-:W-:-:S00]  /*0320*/  NOP ;  /* 0x0000000000007918 */ /* 0x000fc00000000000 */
        /* <DEDUP_REMOVED lines=13> */
.L_x_1:


//--------------------- .nv.shared.triton_poi_fused_cat_20 --------------------------
	.section	.nv.shared.triton_poi_fused_cat_20,"aw",@nobits
	.sectionflags	@""
	.align	16
	.zero		1024


//--------------------- .nv.constant0.triton_poi_fused_cat_20 --------------------------
	.section	.nv.constant0.triton_poi_fused_cat_20,"a",@progbits
	.sectionflags	@""
	.align	4
.nv.constant0.triton_poi_fused_cat_20:
	.zero		548
